	.headerflags	@"EF_CUDA_TEXMODE_UNIFIED EF_CUDA_64BIT_ADDRESS EF_CUDA_ACCELERATORS EF_CUDA_SM90 EF_CUDA_VIRTUAL_SM(EF_CUDA_SM90)"
	.elftype	@"ET_EXEC"


//--------------------- .nv.info                  --------------------------
	.section	.nv.info,"",@"SHT_CUDA_INFO"
	.align	4


	//----- nvinfo : EIATTR_REGCOUNT
	.align		4
        /*0000*/ 	.byte	0x04, 0x2f
        /*0002*/ 	.short	(.L_1 - .L_0)
	.align		4
.L_0:
        /*0004*/ 	.word	index@(triton_poi_fused__unsafe_index_add_convolution_mul_sub_12)
        /*0008*/ 	.word	0x00000020


	//----- nvinfo : EIATTR_MIN_STACK_SIZE
	.align		4
.L_1:
        /*000c*/ 	.byte	0x04, 0x12
        /*000e*/ 	.short	(.L_3 - .L_2)
	.align		4
.L_2:
        /*0010*/ 	.word	index@(triton_poi_fused__unsafe_index_add_convolution_mul_sub_12)
        /*0014*/ 	.word	0x00000000


	//----- nvinfo : EIATTR_FRAME_SIZE
	.align		4
.L_3:
        /*0018*/ 	.byte	0x04, 0x11
        /*001a*/ 	.short	(.L_5 - .L_4)
	.align		4
.L_4:
        /*001c*/ 	.word	index@(triton_poi_fused__unsafe_index_add_convolution_mul_sub_12)
        /*0020*/ 	.word	0x00000000


	//----- nvinfo : EIATTR_MIN_STACK_SIZE
	.align		4
.L_5:
        /*0024*/ 	.byte	0x04, 0x12
        /*0026*/ 	.short	(.L_7 - .L_6)
	.align		4
.L_6:
        /*0028*/ 	.word	index@(triton_poi_fused__unsafe_index_add_convolution_mul_sub_12)
        /*002c*/ 	.word	0x00000000
.L_7:


//--------------------- .nv.info.triton_poi_fused__unsafe_index_add_convolution_mul_sub_12 --------------------------
	.section	.nv.info.triton_poi_fused__unsafe_index_add_convolution_mul_sub_12,"",@"SHT_CUDA_INFO"
	.sectionflags	@""
	.align	4


	//----- nvinfo : EIATTR_CUDA_API_VERSION
	.align		4
        /*0000*/ 	.byte	0x04, 0x37
        /*0002*/ 	.short	(.L_9 - .L_8)
.L_8:
        /*0004*/ 	.word	0x0000007c


	//----- nvinfo : EIATTR_KPARAM_INFO
	.align		4
.L_9:
        /*0008*/ 	.byte	0x04, 0x17
        /*000a*/ 	.short	(.L_11 - .L_10)
.L_10:
        /*000c*/ 	.word	0x00000000
        /*0010*/ 	.short	0x000a
        /*0012*/ 	.short	0x004c
        /*0014*/ 	.byte	0x00, 0xf0, 0x11, 0x00


	//----- nvinfo : EIATTR_KPARAM_INFO
	.align		4
.L_11:
        /*0018*/ 	.byte	0x04, 0x17
        /*001a*/ 	.short	(.L_13 - .L_12)
.L_12:
        /*001c*/ 	.word	0x00000000
        /*0020*/ 	.short	0x0009
        /*0022*/ 	.short	0x0048
        /*0024*/ 	.byte	0x00, 0xf0, 0x11, 0x00


	//----- nvinfo : EIATTR_KPARAM_INFO
	.align		4
.L_13:
        /*0028*/ 	.byte	0x04, 0x17
        /*002a*/ 	.short	(.L_15 - .L_14)
.L_14:
        /*002c*/ 	.word	0x00000000
        /*0030*/ 	.short	0x0008
        /*0032*/ 	.short	0x0040
        /*0034*/ 	.byte	0x00, 0xf4, 0x21, 0x00


	//----- nvinfo : EIATTR_KPARAM_INFO
	.align		4
.L_15:
        /*0038*/ 	.byte	0x04, 0x17
        /*003a*/ 	.short	(.L_17 - .L_16)
.L_16:
        /*003c*/ 	.word	0x00000000
        /*0040*/ 	.short	0x0007
        /*0042*/ 	.short	0x0038
        /*0044*/ 	.byte	0x00, 0xf4, 0x21, 0x00


	//----- nvinfo : EIATTR_KPARAM_INFO
	.align		4
.L_17:
        /*0048*/ 	.byte	0x04, 0x17
        /*004a*/ 	.short	(.L_19 - .L_18)
.L_18:
        /*004c*/ 	.word	0x00000000
        /*0050*/ 	.short	0x0006
        /*0052*/ 	.short	0x0030
        /*0054*/ 	.byte	0x00, 0xf4, 0x21, 0x00


	//----- nvinfo : EIATTR_KPARAM_INFO
	.align		4
.L_19:
        /*0058*/ 	.byte	0x04, 0x17
        /*005a*/ 	.short	(.L_21 - .L_20)
.L_20:
        /*005c*/ 	.word	0x00000000
        /*0060*/ 	.short	0x0005
        /*0062*/ 	.short	0x0028
        /*0064*/ 	.byte	0x00, 0xf4, 0x21, 0x00


	//----- nvinfo : EIATTR_KPARAM_INFO
	.align		4
.L_21:
        /*0068*/ 	.byte	0x04, 0x17
        /*006a*/ 	.short	(.L_23 - .L_22)
.L_22:
        /*006c*/ 	.word	0x00000000
        /*0070*/ 	.short	0x0004
        /*0072*/ 	.short	0x0020
        /*0074*/ 	.byte	0x00, 0xf4, 0x21, 0x00


	//----- nvinfo : EIATTR_KPARAM_INFO
	.align		4
.L_23:
        /*0078*/ 	.byte	0x04, 0x17
        /*007a*/ 	.short	(.L_25 - .L_24)
.L_24:
        /*007c*/ 	.word	0x00000000
        /*0080*/ 	.short	0x0003
        /*0082*/ 	.short	0x0018
        /*0084*/ 	.byte	0x00, 0xf4, 0x21, 0x00


	//----- nvinfo : EIATTR_KPARAM_INFO
	.align		4
.L_25:
        /*0088*/ 	.byte	0x04, 0x17
        /*008a*/ 	.short	(.L_27 - .L_26)
.L_26:
        /*008c*/ 	.word	0x00000000
        /*0090*/ 	.short	0x0002
        /*0092*/ 	.short	0x0010
        /*0094*/ 	.byte	0x00, 0xf4, 0x21, 0x00


	//----- nvinfo : EIATTR_KPARAM_INFO
	.align		4
.L_27:
        /*0098*/ 	.byte	0x04, 0x17
        /*009a*/ 	.short	(.L_29 - .L_28)
.L_28:
        /*009c*/ 	.word	0x00000000
        /*00a0*/ 	.short	0x0001
        /*00a2*/ 	.short	0x0008
        /*00a4*/ 	.byte	0x00, 0xf4, 0x21, 0x00


	//----- nvinfo : EIATTR_KPARAM_INFO
	.align		4
.L_29:
        /*00a8*/ 	.byte	0x04, 0x17
        /*00aa*/ 	.short	(.L_31 - .L_30)
.L_30:
        /*00ac*/ 	.word	0x00000000
        /*00b0*/ 	.short	0x0000
        /*00b2*/ 	.short	0x0000
        /*00b4*/ 	.byte	0x00, 0xf4, 0x21, 0x00


	//----- nvinfo : EIATTR_SPARSE_MMA_MASK
	.align		4
.L_31:
        /*00b8*/ 	.byte	0x03, 0x50
        /*00ba*/ 	.short	0x0000


	//----- nvinfo : EIATTR_MAXREG_COUNT
	.align		4
        /*00bc*/ 	.byte	0x03, 0x1b
        /*00be*/ 	.short	0x00ff


	//----- nvinfo : EIATTR_EXIT_INSTR_OFFSETS
	.align		4
        /*00c0*/ 	.byte	0x04, 0x1c
        /*00c2*/ 	.short	(.L_33 - .L_32)


	//   ....[0]....
.L_32:
        /*00c4*/ 	.word	0x00000770


	//   ....[1]....
        /*00c8*/ 	.word	0x00000790


	//----- nvinfo : EIATTR_REQNTID
	.align		4
.L_33:
        /*00cc*/ 	.byte	0x04, 0x10
        /*00ce*/ 	.short	(.L_35 - .L_34)
.L_34:
        /*00d0*/ 	.word	0x00000080
        /*00d4*/ 	.word	0x00000001
        /*00d8*/ 	.word	0x00000001


	//----- nvinfo : EIATTR_CBANK_PARAM_SIZE
	.align		4
.L_35:
        /*00dc*/ 	.byte	0x03, 0x19
        /*00de*/ 	.short	0x0050


	//----- nvinfo : EIATTR_PARAM_CBANK
	.align		4
        /*00e0*/ 	.byte	0x04, 0x0a
        /*00e2*/ 	.short	(.L_37 - .L_36)
	.align		4
.L_36:
        /*00e4*/ 	.word	index@(.nv.constant0.triton_poi_fused__unsafe_index_add_convolution_mul_sub_12)
        /*00e8*/ 	.short	0x0210
        /*00ea*/ 	.short	0x0050


	//----- nvinfo : EIATTR_SW_WAR
	.align		4
.L_37:
        /*00ec*/ 	.byte	0x04, 0x36
        /*00ee*/ 	.short	(.L_39 - .L_38)
.L_38:
        /*00f0*/ 	.word	0x00000008
.L_39:


//--------------------- .nv.callgraph             --------------------------
	.section	.nv.callgraph,"",@"SHT_CUDA_CALLGRAPH"
	.align	4
	.sectionentsize	8
	.align		4
        /*0000*/ 	.word	0x00000000
	.align		4
        /*0004*/ 	.word	0xffffffff
	.align		4
        /*0008*/ 	.word	0x00000000
	.align		4
        /*000c*/ 	.word	0xfffffffe
	.align		4
        /*0010*/ 	.word	0x00000000
	.align		4
        /*0014*/ 	.word	0xfffffffd
	.align		4
        /*0018*/ 	.word	0x00000000
	.align		4
        /*001c*/ 	.word	0xfffffffc


//--------------------- .text.triton_poi_fused__unsafe_index_add_convolution_mul_sub_12 --------------------------
	.section	.text.triton_poi_fused__unsafe_index_add_convolution_mul_sub_12,"ax",@progbits
	.align	128
        .global         triton_poi_fused__unsafe_index_add_convolution_mul_sub_12
        .type           triton_poi_fused__unsafe_index_add_convolution_mul_sub_12,@function
        .size           triton_poi_fused__unsafe_index_add_convolution_mul_sub_12,(.L_x_1 - triton_poi_fused__unsafe_index_add_convolution_mul_sub_12)
        .other          triton_poi_fused__unsafe_index_add_convolution_mul_sub_12,@"STO_CUDA_ENTRY STV_DEFAULT"
triton_poi_fused__unsafe_index_add_convolution_mul_sub_12:
.text.triton_poi_fused__unsafe_index_add_convolution_mul_sub_12:
[----:B------:R-:W0:Y:S01]  /*0000*/  LDC R1, c[0x0][0x28] ;  /* 0x00000a00ff017b82 */ /* 0x000e220000000800 */
[----:B------:R-:W1:Y:S07]  /*0010*/  S2R R0, SR_CTAID.X ;  /* 0x0000000000007919 */ /* 0x000e6e0000002500 */
[----:B------:R-:W2:Y:S01]  /*0020*/  LDC.64 R14, c[0x0][0x218] ;  /* 0x00008600ff0e7b82 */ /* 0x000ea20000000a00 */
[----:B------:R-:W-:Y:S01]  /*0030*/  CS2R R6, SRZ ;  /* 0x0000000000067805 */ /* 0x000fe2000001ff00 */
[----:B------:R-:W-:-:S06]  /*0040*/  ULDC.64 UR4, c[0x0][0x208] ;  /* 0x0000820000047ab9 */ /* 0x000fcc0000000a00 */
[----:B------:R-:W3:Y:S08]  /*0050*/  LDC.64 R16, c[0x0][0x230] ;  /* 0x00008c00ff107b82 */ /* 0x000ef00000000a00 */
[----:B------:R-:W4:Y:S08]  /*0060*/  LDC.64 R2, c[0x0][0x210] ;  /* 0x00008400ff027b82 */ /* 0x000f300000000a00 */
[----:B------:R-:W5:Y:S01]  /*0070*/  LDC.64 R10, c[0x0][0x240] ;  /* 0x00009000ff0a7b82 */ /* 0x000f620000000a00 */
[----:B-1----:R-:W-:-:S02]  /*0080*/  SHF.R.S32.HI R5, RZ, 0x1f, R0 ;  /* 0x0000001fff057819 */ /* 0x002fc40000011400 */
[----:B------:R-:W-:Y:S02]  /*0090*/  ISETP.GE.AND P0, PT, R0, 0x10, PT ;  /* 0x000000100000780c */ /* 0x000fe40003f06270 */
[----:B------:R-:W-:Y:S02]  /*00a0*/  LEA.HI R18, R5, R0, RZ, 0x2 ;  /* 0x0000000005127211 */ /* 0x000fe400078f10ff */
[----:B------:R-:W-:Y:S02]  /*00b0*/  CS2R R4, SRZ ;  /* 0x0000000000047805 */ /* 0x000fe4000001ff00 */
[----:B------:R-:W-:Y:S02]  /*00c0*/  LOP3.LUT R19, R18, 0xfffffffc, RZ, 0xc0, !PT ;  /* 0xfffffffc12137812 */ /* 0x000fe400078ec0ff */
[----:B------:R-:W-:-:S03]  /*00d0*/  SHF.R.S32.HI R18, RZ, 0x2, R18 ;  /* 0x00000002ff127819 */ /* 0x000fc60000011412 */
[----:B------:R-:W-:-:S04]  /*00e0*/  IMAD.IADD R19, R0, 0x1, -R19 ;  /* 0x0000000100137824 */ /* 0x000fc800078e0a13 */
[----:B--2---:R-:W-:-:S04]  /*00f0*/  IMAD.WIDE R14, R19, 0x8, R14 ;  /* 0x00000008130e7825 */ /* 0x004fc800078e020e */
[----:B---3--:R-:W-:Y:S01]  /*0100*/  IMAD.WIDE R16, R19, 0x8, R16 ;  /* 0x0000000813107825 */ /* 0x008fe200078e0210 */
[----:B------:R1:W2:Y:S01]  /*0110*/  @!P0 LDG.E.EL.64 R6, desc[UR4][R14.64] ;  /* 0x000000040e068981 */ /* 0x0002a2000c2e1b00 */
[----:B------:R-:W-:-:S03]  /*0120*/  CS2R R8, SRZ ;  /* 0x0000000000087805 */ /* 0x000fc6000001ff00 */
[----:B------:R-:W3:Y:S01]  /*0130*/  @!P0 LDG.E.EL.64 R4, desc[UR4][R16.64] ;  /* 0x0000000410048981 */ /* 0x000ee2000c2e1b00 */
[----:B----4-:R-:W-:Y:S01]  /*0140*/  IMAD.WIDE R12, R18, 0x8, R2 ;  /* 0x00000008120c7825 */ /* 0x010fe200078e0202 */
[----:B------:R-:W-:-:S03]  /*0150*/  CS2R R2, SRZ ;  /* 0x0000000000027805 */ /* 0x000fc6000001ff00 */
[----:B-----5:R-:W-:Y:S01]  /*0160*/  IMAD.WIDE R22, R18, 0x8, R10 ;  /* 0x0000000812167825 */ /* 0x020fe200078e020a */
[----:B------:R3:W4:Y:S04]  /*0170*/  @!P0 LDG.E.EL.64 R8, desc[UR4][R12.64] ;  /* 0x000000040c088981 */ /* 0x000728000c2e1b00 */
[----:B------:R-:W5:Y:S01]  /*0180*/  @!P0 LDG.E.EL.64 R2, desc[UR4][R22.64] ;  /* 0x0000000416028981 */ /* 0x000f62000c2e1b00 */
[----:B------:R-:W1:Y:S01]  /*0190*/  S2R R10, SR_TID.X ;  /* 0x00000000000a7919 */ /* 0x000e620000002100 */
[----:B------:R-:W1:Y:S02]  /*01a0*/  S2R R21, SR_CTAID.Y ;  /* 0x0000000000157919 */ /* 0x000e640000002600 */
[----:B01----:R-:W-:Y:S01]  /*01b0*/  IMAD.SHL.U32 R10, R10, 0x2, RZ ;  /* 0x000000020a0a7824 */ /* 0x003fe200078e00ff */
[----:B------:R-:W-:-:S04]  /*01c0*/  SHF.R.S32.HI R15, RZ, 0x17, R21 ;  /* 0x00000017ff0f7819 */ /* 0x000fc80000011415 */
[----:B------:R-:W-:Y:S02]  /*01d0*/  LOP3.LUT R14, R10, 0xfe, RZ, 0xc0, !PT ;  /* 0x000000fe0a0e7812 */ /* 0x000fe400078ec0ff */
[----:B------:R-:W0:Y:S01]  /*01e0*/  LDC.64 R10, c[0x0][0x220] ;  /* 0x00008800ff0a7b82 */ /* 0x000e220000000a00 */
[----:B------:R-:W-:Y:S02]  /*01f0*/  SGXT R15, R15, 0x1 ;  /* 0x000000010f0f781a */ /* 0x000fe40000000200 */
[----:B------:R-:W-:-:S04]  /*0200*/  LEA R14, R21, R14, 0x8 ;  /* 0x0000000e150e7211 */ /* 0x000fc800078e40ff */
[----:B------:R-:W-:-:S04]  /*0210*/  LEA.HI R20, R15, R14, RZ, 0x8 ;  /* 0x0000000e0f147211 */ /* 0x000fc800078f40ff */
[----:B------:R-:W-:Y:S02]  /*0220*/  LOP3.LUT R21, R20, 0xffffff00, RZ, 0xc0, !PT ;  /* 0xffffff0014157812 */ /* 0x000fe400078ec0ff */
[----:B------:R-:W-:-:S03]  /*0230*/  SHF.R.S32.HI R20, RZ, 0x8, R20 ;  /* 0x00000008ff147819 */ /* 0x000fc60000011414 */
[----:B------:R-:W-:Y:S01]  /*0240*/  IMAD.IADD R21, R14, 0x1, -R21 ;  /* 0x000000010e157824 */ /* 0x000fe200078e0a15 */
[----:B------:R-:W-:Y:S02]  /*0250*/  CS2R R24, SRZ ;  /* 0x0000000000187805 */ /* 0x000fe4000001ff00 */
[----:B--2---:R-:W-:Y:S02]  /*0260*/  SHF.R.U32.HI R15, RZ, 0x1e, R7 ;  /* 0x0000001eff0f7819 */ /* 0x004fe40000011607 */
[----:B---3--:R-:W-:Y:S02]  /*0270*/  SHF.R.U32.HI R13, RZ, 0x1e, R5 ;  /* 0x0000001eff0d7819 */ /* 0x008fe40000011605 */
[----:B------:R-:W-:Y:S02]  /*0280*/  LOP3.LUT R15, R15, 0x2, RZ, 0xc0, !PT ;  /* 0x000000020f0f7812 */ /* 0x000fe400078ec0ff */
[----:B------:R-:W-:Y:S02]  /*0290*/  LOP3.LUT R13, R13, 0x2, RZ, 0xc0, !PT ;  /* 0x000000020d0d7812 */ /* 0x000fe400078ec0ff */
[----:B------:R-:W-:-:S02]  /*02a0*/  IADD3 R6, P1, R6, R15, RZ ;  /* 0x0000000f06067210 */ /* 0x000fc40007f3e0ff */
[----:B----4-:R-:W-:Y:S02]  /*02b0*/  SHF.R.U32.HI R14, RZ, 0x1e, R9 ;  /* 0x0000001eff0e7819 */ /* 0x010fe40000011609 */
[----:B------:R-:W-:Y:S01]  /*02c0*/  IADD3 R12, P2, R4, R13, RZ ;  /* 0x0000000d040c7210 */ /* 0x000fe20007f5e0ff */
[----:B------:R-:W-:Y:S01]  /*02d0*/  IMAD.X R13, RZ, RZ, R7, P1 ;  /* 0x000000ffff0d7224 */ /* 0x000fe200008e0607 */
[----:B-----5:R-:W-:Y:S02]  /*02e0*/  SHF.R.U32.HI R4, RZ, 0x1e, R3 ;  /* 0x0000001eff047819 */ /* 0x020fe40000011603 */
[----:B------:R-:W-:Y:S02]  /*02f0*/  LOP3.LUT R15, R14, 0x2, RZ, 0xc0, !PT ;  /* 0x000000020e0f7812 */ /* 0x000fe400078ec0ff */
[----:B------:R-:W-:Y:S02]  /*0300*/  IADD3.X R7, RZ, R5, RZ, P2, !PT ;  /* 0x00000005ff077210 */ /* 0x000fe400017fe4ff */
[----:B------:R-:W-:-:S02]  /*0310*/  LOP3.LUT R5, R4, 0x2, RZ, 0xc0, !PT ;  /* 0x0000000204057812 */ /* 0x000fc400078ec0ff */
[-C--:B0-----:R-:W-:Y:S02]  /*0320*/  LEA R4, P2, R6, R10.reuse, 0xa ;  /* 0x0000000a06047211 */ /* 0x081fe400078450ff */
[----:B------:R-:W-:Y:S02]  /*0330*/  IADD3 R14, P1, R8, R15, RZ ;  /* 0x0000000f080e7210 */ /* 0x000fe40007f3e0ff */
[----:B------:R-:W-:Y:S02]  /*0340*/  LEA R10, P3, R12, R10, 0xa ;  /* 0x0000000a0c0a7211 */ /* 0x000fe400078650ff */
[----:B------:R-:W-:Y:S01]  /*0350*/  IADD3 R8, P4, R2, R5, RZ ;  /* 0x0000000502087210 */ /* 0x000fe20007f9e0ff */
[----:B------:R-:W-:Y:S01]  /*0360*/  IMAD.X R9, RZ, RZ, R9, P1 ;  /* 0x000000ffff097224 */ /* 0x000fe200008e0609 */
[-C--:B------:R-:W-:Y:S02]  /*0370*/  LEA.HI.X R5, R6, R11.reuse, R13, 0xa, P2 ;  /* 0x0000000b06057211 */ /* 0x080fe400010f540d */
[----:B------:R-:W-:Y:S01]  /*0380*/  LEA.HI.X R11, R12, R11, R7, 0xa, P3 ;  /* 0x0000000b0c0b7211 */ /* 0x000fe200018f5407 */
[----:B------:R-:W-:Y:S01]  /*0390*/  IMAD.X R13, RZ, RZ, R3, P4 ;  /* 0x000000ffff0d7224 */ /* 0x000fe200020e0603 */
[C---:B------:R-:W-:Y:S01]  /*03a0*/  SHF.L.U32 R15, R14.reuse, 0xb, RZ ;  /* 0x0000000b0e0f7819 */ /* 0x040fe200000006ff */
[C---:B------:R-:W-:Y:S01]  /*03b0*/  IMAD.WIDE R6, R21.reuse, 0x4, R4 ;  /* 0x0000000415067825 */ /* 0x040fe200078e0204 */
[----:B------:R-:W-:Y:S01]  /*03c0*/  SHF.L.U64.HI R9, R14, 0xb, R9 ;  /* 0x0000000b0e097819 */ /* 0x000fe20000010209 */
[----:B------:R-:W0:Y:S01]  /*03d0*/  LDC.64 R4, c[0x0][0x228] ;  /* 0x00008a00ff047b82 */ /* 0x000e220000000a00 */
[C---:B------:R-:W-:Y:S01]  /*03e0*/  SHF.L.U64.HI R23, R8.reuse, 0xb, R13 ;  /* 0x0000000b08177819 */ /* 0x040fe2000001020d */
[----:B------:R-:W-:Y:S01]  /*03f0*/  IMAD.SHL.U32 R17, R8, 0x800, RZ ;  /* 0x0000080008117824 */ /* 0x000fe200078e00ff */
[----:B------:R-:W-:Y:S01]  /*0400*/  IADD3 R16, P1, R6, R15, RZ ;  /* 0x0000000f06107210 */ /* 0x000fe20007f3e0ff */
[----:B------:R-:W-:-:S03]  /*0410*/  IMAD.WIDE R2, R21, 0x4, R10 ;  /* 0x0000000415027825 */ /* 0x000fc600078e020a */
[----:B------:R-:W-:Y:S02]  /*0420*/  IADD3 R12, P3, R6, R17, RZ ;  /* 0x00000011060c7210 */ /* 0x000fe40007f7e0ff */
[----:B------:R-:W-:Y:S01]  /*0430*/  IADD3 R14, P4, R2, R17, RZ ;  /* 0x00000011020e7210 */ /* 0x000fe20007f9e0ff */
[----:B------:R-:W-:Y:S01]  /*0440*/  IMAD.X R17, R7, 0x1, R9, P1 ;  /* 0x0000000107117824 */ /* 0x000fe200008e0609 */
[----:B------:R-:W-:Y:S02]  /*0450*/  IADD3 R10, P2, R2, R15, RZ ;  /* 0x0000000f020a7210 */ /* 0x000fe40007f5e0ff */
[----:B------:R-:W-:Y:S01]  /*0460*/  IADD3.X R13, R7, R23, RZ, P3, !PT ;  /* 0x00000017070d7210 */ /* 0x000fe20001ffe4ff */
[C---:B------:R-:W-:Y:S01]  /*0470*/  IMAD.X R15, R3.reuse, 0x1, R23, P4 ;  /* 0x00000001030f7824 */ /* 0x040fe200020e0617 */
[----:B------:R-:W1:Y:S01]  /*0480*/  LDC.64 R6, c[0x0][0x238] ;  /* 0x00008e00ff067b82 */ /* 0x000e620000000a00 */
[----:B------:R-:W-:Y:S01]  /*0490*/  SHF.L.U32 R23, R20, 0xa, RZ ;  /* 0x0000000a14177819 */ /* 0x000fe200000006ff */
[----:B------:R-:W-:Y:S01]  /*04a0*/  IMAD.X R11, R3, 0x1, R9, P2 ;  /* 0x00000001030b7824 */ /* 0x000fe200010e0609 */
[----:B------:R-:W-:-:S02]  /*04b0*/  CS2R R2, SRZ ;  /* 0x0000000000027805 */ /* 0x000fc4000001ff00 */
[----:B------:R-:W-:Y:S01]  /*04c0*/  CS2R R8, SRZ ;  /* 0x0000000000087805 */ /* 0x000fe2000001ff00 */
[----:B------:R-:W-:-:S04]  /*04d0*/  IMAD.WIDE R16, R23, 0x4, R16 ;  /* 0x0000000417107825 */ /* 0x000fc800078e0210 */
[C---:B------:R-:W-:Y:S01]  /*04e0*/  IMAD.WIDE R12, R23.reuse, 0x4, R12 ;  /* 0x00000004170c7825 */ /* 0x040fe200078e020c */
[----:B------:R2:W3:Y:S03]  /*04f0*/  @!P0 LDG.E.64 R8, desc[UR4][R16.64] ;  /* 0x0000000410088981 */ /* 0x0004e6000c1e1b00 */
[C---:B------:R-:W-:Y:S01]  /*0500*/  IMAD.WIDE R10, R23.reuse, 0x4, R10 ;  /* 0x00000004170a7825 */ /* 0x040fe200078e020a */
[----:B------:R4:W5:Y:S03]  /*0510*/  @!P0 LDG.E.64 R2, desc[UR4][R12.64] ;  /* 0x000000040c028981 */ /* 0x000966000c1e1b00 */
[----:B------:R-:W-:Y:S01]  /*0520*/  IMAD.WIDE R14, R23, 0x4, R14 ;  /* 0x00000004170e7825 */ /* 0x000fe200078e020e */
[----:B------:R5:W3:Y:S01]  /*0530*/  @!P0 LDG.E.64 R24, desc[UR4][R10.64] ;  /* 0x000000040a188981 */ /* 0x000ae2000c1e1b00 */
[----:B------:R-:W4:Y:S02]  /*0540*/  LDC.64 R22, c[0x0][0x248] ;  /* 0x00009200ff167b82 */ /* 0x000f240000000a00 */
[----:B0-----:R-:W-:Y:S01]  /*0550*/  IMAD.WIDE R26, R21, 0x4, R4 ;  /* 0x00000004151a7825 */ /* 0x001fe200078e0204 */
[----:B------:R-:W-:-:S05]  /*0560*/  CS2R R4, SRZ ;  /* 0x0000000000047805 */ /* 0x000fca000001ff00 */
[----:B------:R-:W5:Y:S01]  /*0570*/  LDG.E.EL.64 R26, desc[UR4][R26.64] ;  /* 0x000000041a1a7981 */ /* 0x000f62000c2e1b00 */
[----:B--2---:R-:W-:-:S03]  /*0580*/  IMAD.MOV.U32 R16, RZ, RZ, RZ ;  /* 0x000000ffff107224 */ /* 0x004fc600078e00ff */
[----:B------:R-:W2:Y:S01]  /*0590*/  @!P0 LDG.E.64 R4, desc[UR4][R14.64] ;  /* 0x000000040e048981 */ /* 0x000ea2000c1e1b00 */
[----:B-1----:R-:W-:Y:S01]  /*05a0*/  IMAD.WIDE R28, R19, 0x4, R6 ;  /* 0x00000004131c7825 */ /* 0x002fe200078e0206 */
[----:B----4-:R-:W-:Y:S01]  /*05b0*/  HFMA2.MMA R12, -RZ, RZ, 0, 0 ;  /* 0x00000000ff0c7435 */ /* 0x010fe200000001ff */
[----:B------:R-:W0:Y:S03]  /*05c0*/  LDC.64 R6, c[0x0][0x250] ;  /* 0x00009400ff067b82 */ /* 0x000e260000000a00 */
[----:B------:R-:W4:Y:S01]  /*05d0*/  @!P0 LDG.E.EL R16, desc[UR4][R28.64] ;  /* 0x000000041c108981 */ /* 0x000f22000c2e1900 */
[----:B------:R-:W-:-:S05]  /*05e0*/  IMAD.WIDE R22, R18, 0x4, R22 ;  /* 0x0000000412167825 */ /* 0x000fca00078e0216 */
[----:B------:R-:W4:Y:S01]  /*05f0*/  @!P0 LDG.E.EL R12, desc[UR4][R22.64] ;  /* 0x00000004160c8981 */ /* 0x000f22000c2e1900 */
[----:B------:R-:W-:-:S05]  /*0600*/  IMAD R21, R0, 0x100, R21 ;  /* 0x0000010000157824 */ /* 0x000fca00078e0215 */
[----:B------:R-:W-:-:S05]  /*0610*/  LEA R21, R20, R21, 0xc ;  /* 0x0000001514157211 */ /* 0x000fca00078e60ff */
[----:B0-----:R-:W-:-:S04]  /*0620*/  IMAD.WIDE R6, R21, 0x4, R6 ;  /* 0x0000000415067825 */ /* 0x001fc800078e0206 */
[C---:B-----5:R-:W-:Y:S01]  /*0630*/  FADD R11, R26.reuse, R2 ;  /* 0x000000021a0b7221 */ /* 0x060fe20000000000 */
[C---:B---3--:R-:W-:Y:S01]  /*0640*/  FADD R13, R26.reuse, R8 ;  /* 0x000000081a0d7221 */ /* 0x048fe20000000000 */
[C---:B------:R-:W-:Y:S01]  /*0650*/  FADD R24, R26.reuse, R24 ;  /* 0x000000181a187221 */ /* 0x040fe20000000000 */
[C---:B------:R-:W-:Y:S01]  /*0660*/  FADD R9, R27.reuse, R9 ;  /* 0x000000091b097221 */ /* 0x040fe20000000000 */
[----:B--2---:R-:W-:Y:S01]  /*0670*/  FADD R4, R26, R4 ;  /* 0x000000041a047221 */ /* 0x004fe20000000000 */
[C---:B------:R-:W-:Y:S01]  /*0680*/  FADD R3, R27.reuse, R3 ;  /* 0x000000031b037221 */ /* 0x040fe20000000000 */
[C---:B------:R-:W-:Y:S01]  /*0690*/  FADD R0, R27.reuse, R25 ;  /* 0x000000191b007221 */ /* 0x040fe20000000000 */
[----:B------:R-:W-:Y:S01]  /*06a0*/  FADD R2, R27, R5 ;  /* 0x000000051b027221 */ /* 0x000fe20000000000 */
[----:B------:R-:W-:Y:S01]  /*06b0*/  FADD R24, -R13, R24 ;  /* 0x000000180d187221 */ /* 0x000fe20000000100 */
[----:B------:R-:W-:Y:S01]  /*06c0*/  FADD R4, -R11, R4 ;  /* 0x000000040b047221 */ /* 0x000fe20000000100 */
[----:B------:R-:W-:Y:S01]  /*06d0*/  FADD R0, -R9, R0 ;  /* 0x0000000009007221 */ /* 0x000fe20000000100 */
[----:B------:R-:W-:Y:S01]  /*06e0*/  FADD R2, -R3, R2 ;  /* 0x0000000203027221 */ /* 0x000fe20000000100 */
[-C--:B----4-:R-:W-:Y:S01]  /*06f0*/  FFMA R13, R24, R16.reuse, R13 ;  /* 0x00000010180d7223 */ /* 0x090fe2000000000d */
[-C--:B------:R-:W-:Y:S01]  /*0700*/  FFMA R4, R4, R16.reuse, R11 ;  /* 0x0000001004047223 */ /* 0x080fe2000000000b */
[-C--:B------:R-:W-:Y:S01]  /*0710*/  FFMA R9, R0, R16.reuse, R9 ;  /* 0x0000001000097223 */ /* 0x080fe20000000009 */
[----:B------:R-:W-:-:S02]  /*0720*/  FFMA R2, R2, R16, R3 ;  /* 0x0000001002027223 */ /* 0x000fc40000000003 */
[----:B------:R-:W-:Y:S02]  /*0730*/  FADD R4, -R13, R4 ;  /* 0x000000040d047221 */ /* 0x000fe40000000100 */
[----:B------:R-:W-:Y:S02]  /*0740*/  FADD R2, -R9, R2 ;  /* 0x0000000209027221 */ /* 0x000fe40000000100 */
[-C--:B------:R-:W-:Y:S02]  /*0750*/  FFMA R4, R4, R12.reuse, R13 ;  /* 0x0000000c04047223 */ /* 0x080fe4000000000d */
[----:B------:R-:W-:Y:S01]  /*0760*/  FFMA R5, R2, R12, R9 ;  /* 0x0000000c02057223 */ /* 0x000fe20000000009 */
[----:B------:R-:W-:Y:S06]  /*0770*/  @P0 EXIT ;  /* 0x000000000000094d */ /* 0x000fec0003800000 */
[----:B------:R-:W-:Y:S01]  /*0780*/  STG.E.64 desc[UR4][R6.64], R4 ;  /* 0x0000000406007986 */ /* 0x000fe2000c101b04 */
[----:B------:R-:W-:Y:S05]  /*0790*/  EXIT ;  /* 0x000000000000794d */ /* 0x000fea0003800000 */
.L_x_0:
[----:B------:R-:W-:-:S00]  /*07a0*/  BRA `(.L_x_0) ;  /* 0xfffffffc00fc7947 */ /* 0x000fc0000383ffff */
[----:B------:R-:W-:-:S00]  /*07b0*/  NOP ;  /* 0x0000000000007918 */ /* 0x000fc00000000000 */
        /* <DEDUP_REMOVED lines=12> */
.L_x_1:


//--------------------- .nv.constant0.triton_poi_fused__unsafe_index_add_convolution_mul_sub_12 --------------------------
	.section	.nv.constant0.triton_poi_fused__unsafe_index_add_convolution_mul_sub_12,"a",@progbits
	.sectionflags	@""
	.align	4
.nv.constant0.triton_poi_fused__unsafe_index_add_convolution_mul_sub_12:
	.zero		608
